//
// Generated by NVIDIA NVVM Compiler
//
// Compiler Build ID: CL-36424714
// Cuda compilation tools, release 13.0, V13.0.88
// Based on NVVM 20.0.0
//

.version 9.0
.target sm_100
.address_size 64

	// .globl	_Z10rand_uintNPh

.visible .entry _Z10rand_uintNPh(
	.param .u64 .ptr .align 1 _Z10rand_uintNPh_param_0
)
{
	.reg .b16 	%rs<3>;
	.reg .b32 	%r<2>;
	.reg .b64 	%rd<3>;

	ld.param.u64 	%rd1, [_Z10rand_uintNPh_param_0];
	cvta.to.global.u64 	%rd2, %rd1;
	mov.u32 	%r1, %ctaid.x;
	cvt.u16.u32 	%rs1, %r1;
	and.b16  	%rs2, %rs1, 1;
	st.global.u8 	[%rd2], %rs2;
	ret;

}


// ===== COMPILED SASS (sm_100) =====

	.target	sm_100

	.elftype	@"ET_EXEC"


//--------------------- .note.nv.tkinfo           --------------------------
	.section	.note.nv.tkinfo,"",@"SHT_NOTE"
	.sectionflags	@"SHF_NOTE_NV_TKINFO"
	.tkinfo
        /*0018*/ 	.word	0x00000002
        /*0030*/ 	.string	""
        /*0030*/ 	.string	"ptxas"
        /*0030*/ 	.string	"Cuda compilation tools, release 13.0, V13.0.88"
        /*0030*/ 	.string	"Build cuda_13.0.r13.0/compiler.36424714_0"
        /*0030*/ 	.string	"-arch sm_100 -m 64 "



//--------------------- .note.nv.cuinfo           --------------------------
	.section	.note.nv.cuinfo,"",@"SHT_NOTE"
	.sectionflags	@"SHF_NOTE_NV_CUINFO"
        /*0018*/ 	.short	0x0002
        /*001a*/ 	.short	0x0064
        /*001c*/ 	.short	0x0082
	.zero		2


//--------------------- .nv.info                  --------------------------
	.section	.nv.info,"",@"SHT_CUDA_INFO"
	.align	4


	//----- nvinfo : EIATTR_REGCOUNT
	.align		4
        /*0000*/ 	.byte	0x04, 0x2f
        /*0002*/ 	.short	(.L_1 - .L_0)
	.align		4
.L_0:
        /*0004*/ 	.word	index@(_Z10rand_uintNPh)
        /*0008*/ 	.word	0x00000008


	//----- nvinfo : EIATTR_FRAME_SIZE
	.align		4
.L_1:
        /*000c*/ 	.byte	0x04, 0x11
        /*000e*/ 	.short	(.L_3 - .L_2)
	.align		4
.L_2:
        /*0010*/ 	.word	index@(_Z10rand_uintNPh)
        /*0014*/ 	.word	0x00000000


	//----- nvinfo : EIATTR_MIN_STACK_SIZE
	.align		4
.L_3:
        /*0018*/ 	.byte	0x04, 0x12
        /*001a*/ 	.short	(.L_5 - .L_4)
	.align		4
.L_4:
        /*001c*/ 	.word	index@(_Z10rand_uintNPh)
        /*0020*/ 	.word	0x00000000
.L_5:


//--------------------- .nv.compat                --------------------------
	.section	.nv.compat,"",@"SHT_CUDA_COMPAT_INFO"
	.align	4
        /*0000*/ 	.byte	0x02, 0x09, 0x00, 0x00, 0x02, 0x02, 0x01, 0x00, 0x02, 0x05, 0x05, 0x00, 0x03, 0x07, 0x01, 0x01
        /*0010*/ 	.byte	0x02, 0x03, 0x00, 0x00, 0x02, 0x06, 0x01, 0x00, 0x04, 0x0b, 0x08, 0x00, 0x09, 0x00, 0x00, 0x00
        /*0020*/ 	.byte	0x00, 0x00, 0x00, 0x00


//--------------------- .nv.info._Z10rand_uintNPh --------------------------
	.section	.nv.info._Z10rand_uintNPh,"",@"SHT_CUDA_INFO"
	.sectionflags	@""
	.align	4


	//----- nvinfo : EIATTR_CUDA_API_VERSION
	.align		4
        /*0000*/ 	.byte	0x04, 0x37
        /*0002*/ 	.short	(.L_7 - .L_6)
.L_6:
        /*0004*/ 	.word	0x00000082


	//----- nvinfo : EIATTR_KPARAM_INFO
	.align		4
.L_7:
        /*0008*/ 	.byte	0x04, 0x17
        /*000a*/ 	.short	(.L_9 - .L_8)
.L_8:
        /*000c*/ 	.word	0x00000000
        /*0010*/ 	.short	0x0000
        /*0012*/ 	.short	0x0000
        /*0014*/ 	.byte	0x00, 0xf5, 0x21, 0x00


	//----- nvinfo : EIATTR_SPARSE_MMA_MASK
	.align		4
.L_9:
        /*0018*/ 	.byte	0x03, 0x50
        /*001a*/ 	.short	0x0000


	//----- nvinfo : EIATTR_MAXREG_COUNT
	.align		4
        /*001c*/ 	.byte	0x03, 0x1b
        /*001e*/ 	.short	0x00ff


	//----- nvinfo : EIATTR_MERCURY_ISA_VERSION
	.align		4
        /*0020*/ 	.byte	0x03, 0x5f
        /*0022*/ 	.short	0x0101


	//----- nvinfo : EIATTR_VRC_CTA_INIT_COUNT
	.align		4
        /*0024*/ 	.byte	0x02, 0x4a
	.zero		1
	.zero		1


	//----- nvinfo : EIATTR_EXIT_INSTR_OFFSETS
	.align		4
        /*0028*/ 	.byte	0x04, 0x1c
        /*002a*/ 	.short	(.L_11 - .L_10)


	//   ....[0]....
.L_10:
        /*002c*/ 	.word	0x00000060


	//----- nvinfo : EIATTR_CBANK_PARAM_SIZE
	.align		4
.L_11:
        /*0030*/ 	.byte	0x03, 0x19
        /*0032*/ 	.short	0x0008


	//----- nvinfo : EIATTR_PARAM_CBANK
	.align		4
        /*0034*/ 	.byte	0x04, 0x0a
        /*0036*/ 	.short	(.L_13 - .L_12)
	.align		4
.L_12:
        /*0038*/ 	.word	index@(.nv.constant0._Z10rand_uintNPh)
        /*003c*/ 	.short	0x0380
        /*003e*/ 	.short	0x0008


	//----- nvinfo : EIATTR_SW_WAR
	.align		4
.L_13:
        /*0040*/ 	.byte	0x04, 0x36
        /*0042*/ 	.short	(.L_15 - .L_14)
.L_14:
        /*0044*/ 	.word	0x00000008
.L_15:


//--------------------- .nv.callgraph             --------------------------
	.section	.nv.callgraph,"",@"SHT_CUDA_CALLGRAPH"
	.align	4
	.sectionentsize	8
	.align		4
        /*0000*/ 	.word	0x00000000
	.align		4
        /*0004*/ 	.word	0xffffffff
	.align		4
        /*0008*/ 	.word	0x00000000
	.align		4
        /*000c*/ 	.word	0xfffffffe
	.align		4
        /*0010*/ 	.word	0x00000000
	.align		4
        /*0014*/ 	.word	0xfffffffd
	.align		4
        /*0018*/ 	.word	0x00000000
	.align		4
        /*001c*/ 	.word	0xfffffffc


//--------------------- .text._Z10rand_uintNPh    --------------------------
	.section	.text._Z10rand_uintNPh,"ax",@progbits
	.align	128
        .global         _Z10rand_uintNPh
        .type           _Z10rand_uintNPh,@function
        .size           _Z10rand_uintNPh,(.L_x_1 - _Z10rand_uintNPh)
        .other          _Z10rand_uintNPh,@"STO_CUDA_ENTRY STV_DEFAULT"
_Z10rand_uintNPh:
.text._Z10rand_uintNPh:
[----:B------:R-:W-:Y:S01]  /*0000*/  LDC R1, c[0x0][0x37c] ;  /* 0x0000df00ff017b82 */ /* 0x000fe20000000800 */
[----:B------:R-:W0:Y:S07]  /*0010*/  S2R R5, SR_CTAID.X ;  /* 0x0000000000057919 */ /* 0x000e2e0000002500 */
[----:B------:R-:W1:Y:S01]  /*0020*/  LDC.64 R2, c[0x0][0x380] ;  /* 0x0000e000ff027b82 */ /* 0x000e620000000a00 */
[----:B------:R-:W1:Y:S01]  /*0030*/  LDCU.64 UR4, c[0x0][0x358] ;  /* 0x00006b00ff0477ac */ /* 0x000e620008000a00 */
[----:B0-----:R-:W-:-:S05]  /*0040*/  LOP3.LUT R5, R5, 0x1, RZ, 0xc0, !PT ;  /* 0x0000000105057812 */ /* 0x001fca00078ec0ff */
[----:B-1----:R-:W-:Y:S01]  /*0050*/  STG.E.U8 desc[UR4][R2.64], R5 ;  /* 0x0000000502007986 */ /* 0x002fe2000c101104 */
[----:B------:R-:W-:Y:S05]  /*0060*/  EXIT ;  /* 0x000000000000794d */ /* 0x000fea0003800000 */
.L_x_0:
[----:B------:R-:W-:-:S00]  /*0070*/  BRA `(.L_x_0) ;  /* 0xfffffffc00fc7947 */ /* 0x000fc0000383ffff */
[----:B------:R-:W-:-:S00]  /*0080*/  NOP ;  /* 0x0000000000007918 */ /* 0x000fc00000000000 */
[----:B------:R-:W-:-:S00]  /*0090*/  NOP ;  /* 0x0000000000007918 */ /* 0x000fc00000000000 */
[----:B------:R-:W-:-:S00]  /*00a0*/  NOP ;  /* 0x0000000000007918 */ /* 0x000fc00000000000 */
[----:B------:R-:W-:-:S00]  /*00b0*/  NOP ;  /* 0x0000000000007918 */ /* 0x000fc00000000000 */
[----:B------:R-:W-:-:S00]  /*00c0*/  NOP ;  /* 0x0000000000007918 */ /* 0x000fc00000000000 */
[----:B------:R-:W-:-:S00]  /*00d0*/  NOP ;  /* 0x0000000000007918 */ /* 0x000fc00000000000 */
[----:B------:R-:W-:-:S00]  /*00e0*/  NOP ;  /* 0x0000000000007918 */ /* 0x000fc00000000000 */
[----:B------:R-:W-:-:S00]  /*00f0*/  NOP ;  /* 0x0000000000007918 */ /* 0x000fc00000000000 */
.L_x_1:


//--------------------- .nv.shared.reserved.0     --------------------------
	.section	.nv.shared.reserved.0,"aw",@nobits
	.weak		__nv_reservedSMEM_offset_0_alias
	.size		__nv_reservedSMEM_offset_0_alias, 0, 64
	.other		__nv_reservedSMEM_offset_0_alias,@"STO_CUDA_RESERVED_SHARED STV_DEFAULT"
__nv_reservedSMEM_offset_0_alias:
	.zero		0
	.zero		64


//--------------------- .nv.constant0._Z10rand_uintNPh --------------------------
	.section	.nv.constant0._Z10rand_uintNPh,"a",@progbits
	.sectionflags	@""
	.align	4
.nv.constant0._Z10rand_uintNPh:
	.zero		904


//--------------------- SYMBOLS --------------------------

	.type		.nv.reservedSmem.offset0,@object
	.size		.nv.reservedSmem.offset0,0x4
